	.headerflags	@"EF_CUDA_TEXMODE_UNIFIED EF_CUDA_64BIT_ADDRESS EF_CUDA_ACCELERATORS EF_CUDA_SM90 EF_CUDA_VIRTUAL_SM(EF_CUDA_SM90)"
	.elftype	@"ET_EXEC"


//--------------------- .nv.info                  --------------------------
	.section	.nv.info,"",@"SHT_CUDA_INFO"
	.align	4


	//----- nvinfo : EIATTR_REGCOUNT
	.align		4
        /*0000*/ 	.byte	0x04, 0x2f
        /*0002*/ 	.short	(.L_3 - .L_2)
	.align		4
.L_2:
        /*0004*/ 	.word	index@(triton_poi_fused_cat_0)
        /*0008*/ 	.word	0x00000012


	//----- nvinfo : EIATTR_MIN_STACK_SIZE
	.align		4
.L_3:
        /*000c*/ 	.byte	0x04, 0x12
        /*000e*/ 	.short	(.L_5 - .L_4)
	.align		4
.L_4:
        /*0010*/ 	.word	index@(triton_poi_fused_cat_0)
        /*0014*/ 	.word	0x00000000


	//----- nvinfo : EIATTR_FRAME_SIZE
	.align		4
.L_5:
        /*0018*/ 	.byte	0x04, 0x11
        /*001a*/ 	.short	(.L_7 - .L_6)
	.align		4
.L_6:
        /*001c*/ 	.word	index@(triton_poi_fused_cat_0)
        /*0020*/ 	.word	0x00000000


	//----- nvinfo : EIATTR_MIN_STACK_SIZE
	.align		4
.L_7:
        /*0024*/ 	.byte	0x04, 0x12
        /*0026*/ 	.short	(.L_9 - .L_8)
	.align		4
.L_8:
        /*0028*/ 	.word	index@(triton_poi_fused_cat_0)
        /*002c*/ 	.word	0x00000000
.L_9:


//--------------------- .nv.info.triton_poi_fused_cat_0 --------------------------
	.section	.nv.info.triton_poi_fused_cat_0,"",@"SHT_CUDA_INFO"
	.sectionflags	@""
	.align	4


	//----- nvinfo : EIATTR_CUDA_API_VERSION
	.align		4
        /*0000*/ 	.byte	0x04, 0x37
        /*0002*/ 	.short	(.L_11 - .L_10)
.L_10:
        /*0004*/ 	.word	0x0000007c


	//----- nvinfo : EIATTR_KPARAM_INFO
	.align		4
.L_11:
        /*0008*/ 	.byte	0x04, 0x17
        /*000a*/ 	.short	(.L_13 - .L_12)
.L_12:
        /*000c*/ 	.word	0x00000000
        /*0010*/ 	.short	0x0004
        /*0012*/ 	.short	0x0020
        /*0014*/ 	.byte	0x00, 0xf0, 0x11, 0x00


	//----- nvinfo : EIATTR_KPARAM_INFO
	.align		4
.L_13:
        /*0018*/ 	.byte	0x04, 0x17
        /*001a*/ 	.short	(.L_15 - .L_14)
.L_14:
        /*001c*/ 	.word	0x00000000
        /*0020*/ 	.short	0x0003
        /*0022*/ 	.short	0x0018
        /*0024*/ 	.byte	0x00, 0xf4, 0x21, 0x00


	//----- nvinfo : EIATTR_KPARAM_INFO
	.align		4
.L_15:
        /*0028*/ 	.byte	0x04, 0x17
        /*002a*/ 	.short	(.L_17 - .L_16)
.L_16:
        /*002c*/ 	.word	0x00000000
        /*0030*/ 	.short	0x0002
        /*0032*/ 	.short	0x0010
        /*0034*/ 	.byte	0x00, 0xf4, 0x21, 0x00


	//----- nvinfo : EIATTR_KPARAM_INFO
	.align		4
.L_17:
        /*0038*/ 	.byte	0x04, 0x17
        /*003a*/ 	.short	(.L_19 - .L_18)
.L_18:
        /*003c*/ 	.word	0x00000000
        /*0040*/ 	.short	0x0001
        /*0042*/ 	.short	0x0008
        /*0044*/ 	.byte	0x00, 0xf4, 0x21, 0x00


	//----- nvinfo : EIATTR_KPARAM_INFO
	.align		4
.L_19:
        /*0048*/ 	.byte	0x04, 0x17
        /*004a*/ 	.short	(.L_21 - .L_20)
.L_20:
        /*004c*/ 	.word	0x00000000
        /*0050*/ 	.short	0x0000
        /*0052*/ 	.short	0x0000
        /*0054*/ 	.byte	0x00, 0xf4, 0x21, 0x00


	//----- nvinfo : EIATTR_SPARSE_MMA_MASK
	.align		4
.L_21:
        /*0058*/ 	.byte	0x03, 0x50
        /*005a*/ 	.short	0x0000


	//----- nvinfo : EIATTR_MAXREG_COUNT
	.align		4
        /*005c*/ 	.byte	0x03, 0x1b
        /*005e*/ 	.short	0x00ff


	//----- nvinfo : EIATTR_EXIT_INSTR_OFFSETS
	.align		4
        /*0060*/ 	.byte	0x04, 0x1c
        /*0062*/ 	.short	(.L_23 - .L_22)


	//   ....[0]....
.L_22:
        /*0064*/ 	.word	0x00000490


	//   ....[1]....
        /*0068*/ 	.word	0x000004b0


	//----- nvinfo : EIATTR_REQNTID
	.align		4
.L_23:
        /*006c*/ 	.byte	0x04, 0x10
        /*006e*/ 	.short	(.L_25 - .L_24)
.L_24:
        /*0070*/ 	.word	0x00000080
        /*0074*/ 	.word	0x00000001
        /*0078*/ 	.word	0x00000001


	//----- nvinfo : EIATTR_CBANK_PARAM_SIZE
	.align		4
.L_25:
        /*007c*/ 	.byte	0x03, 0x19
        /*007e*/ 	.short	0x0024


	//----- nvinfo : EIATTR_PARAM_CBANK
	.align		4
        /*0080*/ 	.byte	0x04, 0x0a
        /*0082*/ 	.short	(.L_27 - .L_26)
	.align		4
.L_26:
        /*0084*/ 	.word	index@(.nv.constant0.triton_poi_fused_cat_0)
        /*0088*/ 	.short	0x0210
        /*008a*/ 	.short	0x0024


	//----- nvinfo : EIATTR_SW_WAR
	.align		4
.L_27:
        /*008c*/ 	.byte	0x04, 0x36
        /*008e*/ 	.short	(.L_29 - .L_28)
.L_28:
        /*0090*/ 	.word	0x00000008
.L_29:


//--------------------- .nv.callgraph             --------------------------
	.section	.nv.callgraph,"",@"SHT_CUDA_CALLGRAPH"
	.align	4
	.sectionentsize	8
	.align		4
        /*0000*/ 	.word	0x00000000
	.align		4
        /*0004*/ 	.word	0xffffffff
	.align		4
        /*0008*/ 	.word	0x00000000
	.align		4
        /*000c*/ 	.word	0xfffffffe
	.align		4
        /*0010*/ 	.word	0x00000000
	.align		4
        /*0014*/ 	.word	0xfffffffd
	.align		4
        /*0018*/ 	.word	0x00000000
	.align		4
        /*001c*/ 	.word	0xfffffffc


//--------------------- .nv.constant4             --------------------------
	.section	.nv.constant4,"a",@progbits
	.align	8
	.align		8
.nv.constant4:
        /*0000*/ 	.dword	_$_str
	.align		8
        /*0008*/ 	.dword	_$_str_$_2


//--------------------- .text.triton_poi_fused_cat_0 --------------------------
	.section	.text.triton_poi_fused_cat_0,"ax",@progbits
	.align	128
        .global         triton_poi_fused_cat_0
        .type           triton_poi_fused_cat_0,@function
        .size           triton_poi_fused_cat_0,(.L_x_1 - triton_poi_fused_cat_0)
        .other          triton_poi_fused_cat_0,@"STO_CUDA_ENTRY STV_DEFAULT"
triton_poi_fused_cat_0:
.text.triton_poi_fused_cat_0:
[----:B------:R-:W0:Y:S02]  /*0000*/  LDC R1, c[0x0][0x28] ;  /* 0x00000a00ff017b82 */ /* 0x000e240000000800 */
[----:B------:R-:W1:Y:S01]  /*0010*/  S2R R0, SR_TID.X ;  /* 0x0000000000007919 */ /* 0x000e620000002100 */
[----:B------:R-:W-:Y:S01]  /*0020*/  ULDC.64 UR4, c[0x0][0x208] ;  /* 0x0000820000047ab9 */ /* 0x000fe20000000a00 */
[----:B------:R-:W-:Y:S01]  /*0030*/  ULDC.64 UR6, c[0x0][0x220] ;  /* 0x0000880000067ab9 */ /* 0x000fe20000000a00 */
[----:B------:R-:W2:Y:S01]  /*0040*/  S2R R5, SR_CTAID.X ;  /* 0x0000000000057919 */ /* 0x000ea20000002500 */
[----:B-1----:R-:W-:Y:S02]  /*0050*/  LOP3.LUT R0, R0, 0x7f, RZ, 0xc0, !PT ;  /* 0x0000007f00007812 */ /* 0x002fe400078ec0ff */
[----:B--2---:R-:W-:-:S03]  /*0060*/  SHF.R.S32.HI R7, RZ, 0x18, R5 ;  /* 0x00000018ff077819 */ /* 0x004fc60000011405 */
[----:B------:R-:W-:Y:S01]  /*0070*/  IMAD R0, R5, 0x80, R0 ;  /* 0x0000008005007824 */ /* 0x000fe200078e0200 */
[----:B------:R-:W-:-:S04]  /*0080*/  SGXT R7, R7, 0x1 ;  /* 0x000000010707781a */ /* 0x000fc80000000200 */
[----:B------:R-:W-:Y:S02]  /*0090*/  SHF.R.S32.HI R3, RZ, 0x1f, R0 ;  /* 0x0000001fff037819 */ /* 0x000fe40000011400 */
[-C--:B------:R-:W-:Y:S02]  /*00a0*/  LEA.HI R7, R7, R0.reuse, RZ, 0x7 ;  /* 0x0000000007077211 */ /* 0x080fe400078f38ff */
[----:B------:R-:W-:Y:S02]  /*00b0*/  LEA.HI R10, R3, R0, RZ, 0x4 ;  /* 0x00000000030a7211 */ /* 0x000fe400078f20ff */
[----:B------:R-:W1:Y:S01]  /*00c0*/  LDC.64 R2, c[0x0][0x210] ;  /* 0x00008400ff027b82 */ /* 0x000e620000000a00 */
[----:B------:R-:W-:Y:S02]  /*00d0*/  ISETP.GE.AND P0, PT, R0, 0x200, PT ;  /* 0x000002000000780c */ /* 0x000fe40003f06270 */
[----:B------:R-:W-:Y:S02]  /*00e0*/  SHF.R.S32.HI R4, RZ, 0x4, R10 ;  /* 0x00000004ff047819 */ /* 0x000fe4000001140a */
[----:B------:R-:W-:-:S02]  /*00f0*/  SHF.R.S32.HI R7, RZ, 0x7, R7 ;  /* 0x00000007ff077819 */ /* 0x000fc40000011407 */
[----:B------:R-:W-:-:S03]  /*0100*/  LEA.HI R5, R4, R4, RZ, 0x3 ;  /* 0x0000000404057211 */ /* 0x000fc600078f18ff */
[----:B------:R-:W-:Y:S01]  /*0110*/  IMAD.SHL.U32 R14, R7, 0x4, RZ ;  /* 0x00000004070e7824 */ /* 0x000fe200078e00ff */
[----:B------:R-:W-:Y:S02]  /*0120*/  LOP3.LUT R5, R5, 0xfffffff8, RZ, 0xc0, !PT ;  /* 0xfffffff805057812 */ /* 0x000fe400078ec0ff */
[----:B------:R-:W-:-:S03]  /*0130*/  CS2R R6, SRZ ;  /* 0x0000000000067805 */ /* 0x000fc6000001ff00 */
[----:B------:R-:W-:-:S05]  /*0140*/  IMAD.IADD R11, R4, 0x1, -R5 ;  /* 0x00000001040b7824 */ /* 0x000fca00078e0a05 */
[----:B------:R-:W-:Y:S01]  /*0150*/  ISETP.GT.AND P1, PT, R11, 0x3, !P0 ;  /* 0x000000030b00780c */ /* 0x000fe20004724270 */
[----:B-1----:R-:W-:Y:S01]  /*0160*/  IMAD.WIDE R8, R14, 0x4, R2 ;  /* 0x000000040e087825 */ /* 0x002fe200078e0202 */
[----:B------:R-:W-:-:S11]  /*0170*/  CS2R R4, SRZ ;  /* 0x0000000000047805 */ /* 0x000fd6000001ff00 */
[----:B------:R-:W2:Y:S04]  /*0180*/  @P1 LDG.E.EL R7, desc[UR4][R8.64+0x4] ;  /* 0x0000040408071981 */ /* 0x000ea8000c2e1900 */
[----:B------:R-:W3:Y:S04]  /*0190*/  @P1 LDG.E.EL R6, desc[UR4][R8.64] ;  /* 0x0000000408061981 */ /* 0x000ee8000c2e1900 */
[----:B------:R-:W4:Y:S04]  /*01a0*/  @P1 LDG.E.EL R5, desc[UR4][R8.64+0x8] ;  /* 0x0000080408051981 */ /* 0x000f28000c2e1900 */
[----:B------:R1:W5:Y:S01]  /*01b0*/  @P1 LDG.E.EL R4, desc[UR4][R8.64+0xc] ;  /* 0x00000c0408041981 */ /* 0x000362000c2e1900 */
[----:B------:R-:W-:Y:S01]  /*01c0*/  LOP3.LUT R13, R10, 0xfffffff0, RZ, 0xc0, !PT ;  /* 0xfffffff00a0d7812 */ /* 0x000fe200078ec0ff */
[----:B------:R-:W-:-:S04]  /*01d0*/  IMAD.SHL.U32 R10, R11, 0x10, RZ ;  /* 0x000000100b0a7824 */ /* 0x000fc800078e00ff */
[----:B------:R-:W-:Y:S01]  /*01e0*/  IMAD.IADD R13, R0, 0x1, -R13 ;  /* 0x00000001000d7824 */ /* 0x000fe200078e0a0d */
[----:B-1----:R-:W-:-:S04]  /*01f0*/  CS2R R8, SRZ ;  /* 0x0000000000087805 */ /* 0x002fc8000001ff00 */
[----:B------:R-:W-:Y:S02]  /*0200*/  SHF.R.S32.HI R15, RZ, 0x1f, R13 ;  /* 0x0000001fff0f7819 */ /* 0x000fe4000001140d */
[----:B------:R-:W-:-:S04]  /*0210*/  IADD3 R13, P2, R13, R10, RZ ;  /* 0x0000000a0d0d7210 */ /* 0x000fc80007f5e0ff */
[----:B------:R-:W-:Y:S01]  /*0220*/  LEA.HI.X.SX32 R12, R10, R15, 0x1, P2 ;  /* 0x0000000f0a0c7211 */ /* 0x000fe200010f0eff */
[----:B------:R-:W-:Y:S01]  /*0230*/  IMAD.SHL.U32 R10, R13, 0x4, RZ ;  /* 0x000000040d0a7824 */ /* 0x000fe200078e00ff */
[C---:B------:R-:W-:Y:S01]  /*0240*/  ISETP.GE.AND P2, PT, R11.reuse, 0x4, PT ;  /* 0x000000040b00780c */ /* 0x040fe20003f46270 */
[----:B------:R-:W-:Y:S01]  /*0250*/  IMAD.IADD R11, R11, 0x1, R14 ;  /* 0x000000010b0b7824 */ /* 0x000fe200078e020e */
[----:B------:R-:W-:Y:S02]  /*0260*/  SHF.L.U64.HI R15, R13, 0x2, R12 ;  /* 0x000000020d0f7819 */ /* 0x000fe4000001020c */
[----:B------:R-:W-:-:S04]  /*0270*/  IADD3 R12, P3, R10, UR6, RZ ;  /* 0x000000060a0c7c10 */ /* 0x000fc8000ff7e0ff */
[----:B------:R-:W-:Y:S01]  /*0280*/  IADD3.X R13, R15, UR7, RZ, P3, !PT ;  /* 0x000000070f0d7c10 */ /* 0x000fe20009ffe4ff */
[----:B------:R-:W-:Y:S01]  /*0290*/  ULDC.64 UR6, c[0x0][0x218] ;  /* 0x0000860000067ab9 */ /* 0x000fe20000000a00 */
[----:B------:R-:W-:Y:S02]  /*02a0*/  ISETP.LT.AND P3, PT, R0, 0x200, !P2 ;  /* 0x000002000000780c */ /* 0x000fe40005761270 */
[----:B------:R-:W-:Y:S01]  /*02b0*/  IADD3 R10, P4, R10, UR6, RZ ;  /* 0x000000060a0a7c10 */ /* 0x000fe2000ff9e0ff */
[----:B------:R-:W5:Y:S01]  /*02c0*/  @P1 LDG.E.EL R8, desc[UR4][R12.64+-0x100] ;  /* 0xffff00040c081981 */ /* 0x000f62000c2e1900 */
[----:B------:R-:W-:Y:S02]  /*02d0*/  IMAD.WIDE R2, R11, 0x4, R2 ;  /* 0x000000040b027825 */ /* 0x000fe400078e0202 */
[----:B------:R-:W-:Y:S02]  /*02e0*/  IADD3.X R11, R15, UR7, RZ, P4, !PT ;  /* 0x000000070f0b7c10 */ /* 0x000fe4000a7fe4ff */
[----:B------:R-:W-:-:S05]  /*02f0*/  IMAD.MOV.U32 R14, RZ, RZ, RZ ;  /* 0x000000ffff0e7224 */ /* 0x000fca00078e00ff */
[----:B------:R1:W5:Y:S04]  /*0300*/  @P3 LDG.E.EL R9, desc[UR4][R2.64] ;  /* 0x0000000402093981 */ /* 0x000368000c2e1900 */
[----:B------:R-:W5:Y:S01]  /*0310*/  @P1 LDG.E.EL R14, desc[UR4][R10.64+-0x100] ;  /* 0xffff00040a0e1981 */ /* 0x000f62000c2e1900 */
[----:B-1----:R-:W1:Y:S02]  /*0320*/  LDC.64 R2, c[0x0][0x228] ;  /* 0x00008a00ff027b82 */ /* 0x002e640000000a00 */
[----:B-1----:R-:W-:Y:S01]  /*0330*/  IMAD.WIDE R2, R0, 0x4, R2 ;  /* 0x0000000400027825 */ /* 0x002fe200078e0202 */
[----:B--2---:R-:W-:Y:S02]  /*0340*/  SEL R7, R7, RZ, P1 ;  /* 0x000000ff07077207 */ /* 0x004fe40000800000 */
[----:B---3--:R-:W-:-:S03]  /*0350*/  SEL R6, R6, RZ, P1 ;  /* 0x000000ff06067207 */ /* 0x008fc60000800000 */
[----:B------:R-:W-:Y:S01]  /*0360*/  FMUL R7, R7, R7 ;  /* 0x0000000707077220 */ /* 0x000fe20000400000 */
[----:B----4-:R-:W-:-:S03]  /*0370*/  SEL R5, R5, RZ, P1 ;  /* 0x000000ff05057207 */ /* 0x010fc60000800000 */
[----:B------:R-:W-:Y:S01]  /*0380*/  FFMA R6, R6, R6, R7 ;  /* 0x0000000606067223 */ /* 0x000fe20000000007 */
[----:B-----5:R-:W-:-:S03]  /*0390*/  SEL R4, R4, RZ, P1 ;  /* 0x000000ff04047207 */ /* 0x020fc60000800000 */
[----:B------:R-:W-:-:S04]  /*03a0*/  FFMA R5, R5, R5, R6 ;  /* 0x0000000505057223 */ /* 0x000fc80000000006 */
[----:B------:R-:W-:-:S06]  /*03b0*/  FFMA R4, R4, R4, R5 ;  /* 0x0000000404047223 */ /* 0x000fcc0000000005 */
[----:B------:R-:W1:Y:S02]  /*03c0*/  MUFU.SQRT R4, R4 ;  /* 0x0000000400047308 */ /* 0x000e640000002000 */
[----:B-1----:R-:W-:-:S05]  /*03d0*/  FMUL R5, R4, R4 ;  /* 0x0000000404057220 */ /* 0x002fca0000400000 */
[C---:B------:R-:W-:Y:S02]  /*03e0*/  FSETP.GT.AND P4, PT, R5.reuse, 8.50705917302346158658e+37, PT ;  /* 0x7e8000000500780b */ /* 0x040fe40003f84000 */
[----:B------:R-:W-:Y:S02]  /*03f0*/  FSETP.GEU.AND P5, PT, R5, 1.175494350822287508e-38, PT ;  /* 0x008000000500780b */ /* 0x000fe40003fae000 */
[----:B------:R-:W-:Y:S02]  /*0400*/  SEL R8, R8, RZ, P1 ;  /* 0x000000ff08087207 */ /* 0x000fe40000800000 */
[----:B------:R-:W-:-:S07]  /*0410*/  SEL R9, R9, RZ, P3 ;  /* 0x000000ff09097207 */ /* 0x000fce0001800000 */
[----:B------:R-:W-:Y:S01]  /*0420*/  @P4 FMUL R5, R5, 0.25 ;  /* 0x3e80000005054820 */ /* 0x000fe20000400000 */
[----:B------:R-:W-:Y:S01]  /*0430*/  @P4 FMUL R8, R8, 0.25 ;  /* 0x3e80000008084820 */ /* 0x000fe20000400000 */
[----:B------:R-:W-:Y:S02]  /*0440*/  SEL R14, R14, RZ, P1 ;  /* 0x000000ff0e0e7207 */ /* 0x000fe40000800000 */
[----:B------:R-:W-:Y:S01]  /*0450*/  @!P5 FMUL R5, R5, 16777216 ;  /* 0x4b8000000505d820 */ /* 0x000fe20000400000 */
[----:B------:R-:W-:-:S05]  /*0460*/  @!P5 FMUL R8, R8, 16777216 ;  /* 0x4b8000000808d820 */ /* 0x000fca0000400000 */
[----:B------:R-:W1:Y:S02]  /*0470*/  MUFU.RCP R5, R5 ;  /* 0x0000000500057308 */ /* 0x000e640000001000 */
[----:B-1----:R-:W-:Y:S01]  /*0480*/  @P2 FFMA R9, R5, -R8, R14 ;  /* 0x8000000805092223 */ /* 0x002fe2000000000e */
[----:B------:R-:W-:Y:S06]  /*0490*/  @P0 EXIT ;  /* 0x000000000000094d */ /* 0x000fec0003800000 */
[----:B------:R-:W-:Y:S01]  /*04a0*/  STG.E desc[UR4][R2.64], R9 ;  /* 0x0000000902007986 */ /* 0x000fe2000c101904 */
[----:B------:R-:W-:Y:S05]  /*04b0*/  EXIT ;  /* 0x000000000000794d */ /* 0x000fea0003800000 */
.L_x_0:
[----:B------:R-:W-:-:S00]  /*04c0*/  BRA `(.L_x_0) ;  /* 0xfffffffc00fc7947 */ /* 0x000fc0000383ffff */
[----:B------:R-:W-:-:S00]  /*04d0*/  NOP ;  /* 0x0000000000007918 */ /* 0x000fc00000000000 */
        /* <DEDUP_REMOVED lines=10> */
.L_x_1:


//--------------------- .nv.global.init           --------------------------
	.section	.nv.global.init,"aw",@progbits
.nv.global.init:
	.type		_$_str,@object
	.size		_$_str,(_$_str_$_2 - _$_str)
_$_str:
        /*0000*/ 	.byte	0x5f, 0x5f, 0x43, 0x55, 0x44, 0x41, 0x5f, 0x46, 0x54, 0x5a, 0x00
	.type		_$_str_$_2,@object
	.size		_$_str_$_2,(.L_1 - _$_str_$_2)
_$_str_$_2:
        /*000b*/ 	.byte	0x5f, 0x5f, 0x43, 0x55, 0x44, 0x41, 0x5f, 0x50, 0x52, 0x45, 0x43, 0x5f, 0x53, 0x51, 0x52, 0x54
        /*001b*/ 	.byte	0x00
.L_1:


//--------------------- .nv.constant0.triton_poi_fused_cat_0 --------------------------
	.section	.nv.constant0.triton_poi_fused_cat_0,"a",@progbits
	.sectionflags	@""
	.align	4
.nv.constant0.triton_poi_fused_cat_0:
	.zero		564
